//
// Generated by NVIDIA NVVM Compiler
//
// Compiler Build ID: CL-36424714
// Cuda compilation tools, release 13.0, V13.0.88
// Based on NVVM 20.0.0
//

.version 9.0
.target sm_100
.address_size 64

	// .globl	default_function_kernel

.visible .entry default_function_kernel(
	.param .u64 .ptr .align 1 default_function_kernel_param_0,
	.param .u64 .ptr .align 1 default_function_kernel_param_1
)
.maxntid 32
{
	.reg .pred 	%p<2>;
	.reg .b32 	%r<8>;
	.reg .b32 	%f<2>;
	.reg .b64 	%rd<8>;

	ld.param.u64 	%rd1, [default_function_kernel_param_0];
	ld.param.u64 	%rd2, [default_function_kernel_param_1];
	mov.u32 	%r1, %ctaid.x;
	shl.b32 	%r3, %r1, 2;
	mov.u32 	%r2, %tid.x;
	shr.u32 	%r4, %r2, 3;
	or.b32  	%r5, %r3, %r4;
	setp.gt.u32 	%p1, %r5, 116;
	@%p1 bra 	$L__BB0_2;
	cvta.to.global.u64 	%rd3, %rd2;
	cvta.to.global.u64 	%rd4, %rd1;
	shl.b32 	%r6, %r1, 5;
	or.b32  	%r7, %r6, %r2;
	mul.wide.u32 	%rd5, %r7, 4;
	add.s64 	%rd6, %rd3, %rd5;
	ld.global.nc.f32 	%f1, [%rd6];
	add.s64 	%rd7, %rd4, %rd5;
	st.global.f32 	[%rd7], %f1;
$L__BB0_2:
	ret;

}


// ===== COMPILED SASS (sm_100) =====

	.target	sm_100

	.elftype	@"ET_EXEC"


//--------------------- .note.nv.tkinfo           --------------------------
	.section	.note.nv.tkinfo,"",@"SHT_NOTE"
	.sectionflags	@"SHF_NOTE_NV_TKINFO"
	.tkinfo
        /*0018*/ 	.word	0x00000002
        /*0030*/ 	.string	""
        /*0030*/ 	.string	"ptxas"
        /*0030*/ 	.string	"Cuda compilation tools, release 13.0, V13.0.88"
        /*0030*/ 	.string	"Build cuda_13.0.r13.0/compiler.36424714_0"
        /*0030*/ 	.string	"-arch sm_100 -m 64 "



//--------------------- .note.nv.cuinfo           --------------------------
	.section	.note.nv.cuinfo,"",@"SHT_NOTE"
	.sectionflags	@"SHF_NOTE_NV_CUINFO"
        /*0018*/ 	.short	0x0002
        /*001a*/ 	.short	0x0064
        /*001c*/ 	.short	0x0082
	.zero		2


//--------------------- .nv.info                  --------------------------
	.section	.nv.info,"",@"SHT_CUDA_INFO"
	.align	4


	//----- nvinfo : EIATTR_REGCOUNT
	.align		4
        /*0000*/ 	.byte	0x04, 0x2f
        /*0002*/ 	.short	(.L_1 - .L_0)
	.align		4
.L_0:
        /*0004*/ 	.word	index@(default_function_kernel)
        /*0008*/ 	.word	0x0000000a


	//----- nvinfo : EIATTR_FRAME_SIZE
	.align		4
.L_1:
        /*000c*/ 	.byte	0x04, 0x11
        /*000e*/ 	.short	(.L_3 - .L_2)
	.align		4
.L_2:
        /*0010*/ 	.word	index@(default_function_kernel)
        /*0014*/ 	.word	0x00000000


	//----- nvinfo : EIATTR_MIN_STACK_SIZE
	.align		4
.L_3:
        /*0018*/ 	.byte	0x04, 0x12
        /*001a*/ 	.short	(.L_5 - .L_4)
	.align		4
.L_4:
        /*001c*/ 	.word	index@(default_function_kernel)
        /*0020*/ 	.word	0x00000000
.L_5:


//--------------------- .nv.compat                --------------------------
	.section	.nv.compat,"",@"SHT_CUDA_COMPAT_INFO"
	.align	4
        /*0000*/ 	.byte	0x02, 0x09, 0x00, 0x00, 0x02, 0x02, 0x01, 0x00, 0x02, 0x05, 0x05, 0x00, 0x03, 0x07, 0x01, 0x01
        /*0010*/ 	.byte	0x02, 0x03, 0x00, 0x00, 0x02, 0x06, 0x01, 0x00, 0x04, 0x0b, 0x08, 0x00, 0x09, 0x00, 0x00, 0x00
        /*0020*/ 	.byte	0x00, 0x00, 0x00, 0x00


//--------------------- .nv.info.default_function_kernel --------------------------
	.section	.nv.info.default_function_kernel,"",@"SHT_CUDA_INFO"
	.sectionflags	@""
	.align	4


	//----- nvinfo : EIATTR_CUDA_API_VERSION
	.align		4
        /*0000*/ 	.byte	0x04, 0x37
        /*0002*/ 	.short	(.L_7 - .L_6)
.L_6:
        /*0004*/ 	.word	0x00000082


	//----- nvinfo : EIATTR_KPARAM_INFO
	.align		4
.L_7:
        /*0008*/ 	.byte	0x04, 0x17
        /*000a*/ 	.short	(.L_9 - .L_8)
.L_8:
        /*000c*/ 	.word	0x00000000
        /*0010*/ 	.short	0x0001
        /*0012*/ 	.short	0x0008
        /*0014*/ 	.byte	0x00, 0xf5, 0x21, 0x00


	//----- nvinfo : EIATTR_KPARAM_INFO
	.align		4
.L_9:
        /*0018*/ 	.byte	0x04, 0x17
        /*001a*/ 	.short	(.L_11 - .L_10)
.L_10:
        /*001c*/ 	.word	0x00000000
        /*0020*/ 	.short	0x0000
        /*0022*/ 	.short	0x0000
        /*0024*/ 	.byte	0x00, 0xf5, 0x21, 0x00


	//----- nvinfo : EIATTR_SPARSE_MMA_MASK
	.align		4
.L_11:
        /*0028*/ 	.byte	0x03, 0x50
        /*002a*/ 	.short	0x0000


	//----- nvinfo : EIATTR_MAXREG_COUNT
	.align		4
        /*002c*/ 	.byte	0x03, 0x1b
        /*002e*/ 	.short	0x00ff


	//----- nvinfo : EIATTR_MERCURY_ISA_VERSION
	.align		4
        /*0030*/ 	.byte	0x03, 0x5f
        /*0032*/ 	.short	0x0101


	//----- nvinfo : EIATTR_VRC_CTA_INIT_COUNT
	.align		4
        /*0034*/ 	.byte	0x02, 0x4a
	.zero		1
	.zero		1


	//----- nvinfo : EIATTR_EXIT_INSTR_OFFSETS
	.align		4
        /*0038*/ 	.byte	0x04, 0x1c
        /*003a*/ 	.short	(.L_13 - .L_12)


	//   ....[0]....
.L_12:
        /*003c*/ 	.word	0x00000070


	//   ....[1]....
        /*0040*/ 	.word	0x00000110


	//----- nvinfo : EIATTR_MAX_THREADS
	.align		4
.L_13:
        /*0044*/ 	.byte	0x04, 0x05
        /*0046*/ 	.short	(.L_15 - .L_14)
.L_14:
        /*0048*/ 	.word	0x00000020
        /*004c*/ 	.word	0x00000001
        /*0050*/ 	.word	0x00000001


	//----- nvinfo : EIATTR_CBANK_PARAM_SIZE
	.align		4
.L_15:
        /*0054*/ 	.byte	0x03, 0x19
        /*0056*/ 	.short	0x0010


	//----- nvinfo : EIATTR_PARAM_CBANK
	.align		4
        /*0058*/ 	.byte	0x04, 0x0a
        /*005a*/ 	.short	(.L_17 - .L_16)
	.align		4
.L_16:
        /*005c*/ 	.word	index@(.nv.constant0.default_function_kernel)
        /*0060*/ 	.short	0x0380
        /*0062*/ 	.short	0x0010


	//----- nvinfo : EIATTR_SW_WAR
	.align		4
.L_17:
        /*0064*/ 	.byte	0x04, 0x36
        /*0066*/ 	.short	(.L_19 - .L_18)
.L_18:
        /*0068*/ 	.word	0x00000008
.L_19:


//--------------------- .nv.callgraph             --------------------------
	.section	.nv.callgraph,"",@"SHT_CUDA_CALLGRAPH"
	.align	4
	.sectionentsize	8
	.align		4
        /*0000*/ 	.word	0x00000000
	.align		4
        /*0004*/ 	.word	0xffffffff
	.align		4
        /*0008*/ 	.word	0x00000000
	.align		4
        /*000c*/ 	.word	0xfffffffe
	.align		4
        /*0010*/ 	.word	0x00000000
	.align		4
        /*0014*/ 	.word	0xfffffffd
	.align		4
        /*0018*/ 	.word	0x00000000
	.align		4
        /*001c*/ 	.word	0xfffffffc


//--------------------- .text.default_function_kernel --------------------------
	.section	.text.default_function_kernel,"ax",@progbits
	.align	128
        .global         default_function_kernel
        .type           default_function_kernel,@function
        .size           default_function_kernel,(.L_x_1 - default_function_kernel)
        .other          default_function_kernel,@"STO_CUDA_ENTRY STV_DEFAULT"
default_function_kernel:
.text.default_function_kernel:
[----:B------:R-:W-:Y:S01]  /*0000*/  LDC R1, c[0x0][0x37c] ;  /* 0x0000df00ff017b82 */ /* 0x000fe20000000800 */
[----:B------:R-:W0:Y:S07]  /*0010*/  S2R R7, SR_TID.X ;  /* 0x0000000000077919 */ /* 0x000e2e0000002100 */
[----:B------:R-:W1:Y:S02]  /*0020*/  S2UR UR5, SR_CTAID.X ;  /* 0x00000000000579c3 */ /* 0x000e640000002500 */
[----:B-1----:R-:W-:Y:S01]  /*0030*/  USHF.L.U32 UR4, UR5, 0x2, URZ ;  /* 0x0000000205047899 */ /* 0x002fe200080006ff */
[----:B0-----:R-:W-:-:S05]  /*0040*/  SHF.R.U32.HI R0, RZ, 0x3, R7 ;  /* 0x00000003ff007819 */ /* 0x001fca0000011607 */
[----:B------:R-:W-:-:S04]  /*0050*/  LOP3.LUT R0, R0, UR4, RZ, 0xfc, !PT ;  /* 0x0000000400007c12 */ /* 0x000fc8000f8efcff */
[----:B------:R-:W-:-:S13]  /*0060*/  ISETP.GT.U32.AND P0, PT, R0, 0x74, PT ;  /* 0x000000740000780c */ /* 0x000fda0003f04070 */
[----:B------:R-:W-:Y:S05]  /*0070*/  @P0 EXIT ;  /* 0x000000000000094d */ /* 0x000fea0003800000 */
[----:B------:R-:W0:Y:S01]  /*0080*/  LDC.64 R2, c[0x0][0x388] ;  /* 0x0000e200ff027b82 */ /* 0x000e220000000a00 */
[----:B------:R-:W1:Y:S01]  /*0090*/  LDCU.64 UR6, c[0x0][0x358] ;  /* 0x00006b00ff0677ac */ /* 0x000e620008000a00 */
[----:B------:R-:W-:-:S06]  /*00a0*/  USHF.L.U32 UR4, UR5, 0x5, URZ ;  /* 0x0000000505047899 */ /* 0x000fcc00080006ff */
[----:B------:R-:W2:Y:S01]  /*00b0*/  LDC.64 R4, c[0x0][0x380] ;  /* 0x0000e000ff047b82 */ /* 0x000ea20000000a00 */
[----:B------:R-:W-:-:S05]  /*00c0*/  LOP3.LUT R7, R7, UR4, RZ, 0xfc, !PT ;  /* 0x0000000407077c12 */ /* 0x000fca000f8efcff */
[----:B0-----:R-:W-:-:S06]  /*00d0*/  IMAD.WIDE.U32 R2, R7, 0x4, R2 ;  /* 0x0000000407027825 */ /* 0x001fcc00078e0002 */
[----:B-1----:R-:W3:Y:S01]  /*00e0*/  LDG.E.CONSTANT R3, desc[UR6][R2.64] ;  /* 0x0000000602037981 */ /* 0x002ee2000c1e9900 */
[----:B--2---:R-:W-:-:S05]  /*00f0*/  IMAD.WIDE.U32 R4, R7, 0x4, R4 ;  /* 0x0000000407047825 */ /* 0x004fca00078e0004 */
[----:B---3--:R-:W-:Y:S01]  /*0100*/  STG.E desc[UR6][R4.64], R3 ;  /* 0x0000000304007986 */ /* 0x008fe2000c101906 */
[----:B------:R-:W-:Y:S05]  /*0110*/  EXIT ;  /* 0x000000000000794d */ /* 0x000fea0003800000 */
.L_x_0:
[----:B------:R-:W-:-:S00]  /*0120*/  BRA `(.L_x_0) ;  /* 0xfffffffc00fc7947 */ /* 0x000fc0000383ffff */
[----:B------:R-:W-:-:S00]  /*0130*/  NOP ;  /* 0x0000000000007918 */ /* 0x000fc00000000000 */
        /* <DEDUP_REMOVED lines=12> */
.L_x_1:


//--------------------- .nv.shared.reserved.0     --------------------------
	.section	.nv.shared.reserved.0,"aw",@nobits
	.weak		__nv_reservedSMEM_offset_0_alias
	.size		__nv_reservedSMEM_offset_0_alias, 0, 64
	.other		__nv_reservedSMEM_offset_0_alias,@"STO_CUDA_RESERVED_SHARED STV_DEFAULT"
__nv_reservedSMEM_offset_0_alias:
	.zero		0
	.zero		64


//--------------------- .nv.constant0.default_function_kernel --------------------------
	.section	.nv.constant0.default_function_kernel,"a",@progbits
	.sectionflags	@""
	.align	4
.nv.constant0.default_function_kernel:
	.zero		912


//--------------------- SYMBOLS --------------------------

	.type		.nv.reservedSmem.offset0,@object
	.size		.nv.reservedSmem.offset0,0x4
